	.headerflags	@"EF_CUDA_TEXMODE_UNIFIED EF_CUDA_64BIT_ADDRESS EF_CUDA_ACCELERATORS EF_CUDA_SM90 EF_CUDA_VIRTUAL_SM(EF_CUDA_SM90)"
	.elftype	@"ET_EXEC"


//--------------------- .nv.info                  --------------------------
	.section	.nv.info,"",@"SHT_CUDA_INFO"
	.align	4


	//----- nvinfo : EIATTR_REGCOUNT
	.align		4
        /*0000*/ 	.byte	0x04, 0x2f
        /*0002*/ 	.short	(.L_3 - .L_2)
	.align		4
.L_2:
        /*0004*/ 	.word	index@(triton_poi_fused__native_batch_norm_legit_no_training_relu_threshold_backward_view_6)
        /*0008*/ 	.word	0x00000030


	//----- nvinfo : EIATTR_MIN_STACK_SIZE
	.align		4
.L_3:
        /*000c*/ 	.byte	0x04, 0x12
        /*000e*/ 	.short	(.L_5 - .L_4)
	.align		4
.L_4:
        /*0010*/ 	.word	index@(triton_poi_fused__native_batch_norm_legit_no_training_relu_threshold_backward_view_6)
        /*0014*/ 	.word	0x00000000


	//----- nvinfo : EIATTR_FRAME_SIZE
	.align		4
.L_5:
        /*0018*/ 	.byte	0x04, 0x11
        /*001a*/ 	.short	(.L_7 - .L_6)
	.align		4
.L_6:
        /*001c*/ 	.word	index@(triton_poi_fused__native_batch_norm_legit_no_training_relu_threshold_backward_view_6)
        /*0020*/ 	.word	0x00000000


	//----- nvinfo : EIATTR_MIN_STACK_SIZE
	.align		4
.L_7:
        /*0024*/ 	.byte	0x04, 0x12
        /*0026*/ 	.short	(.L_9 - .L_8)
	.align		4
.L_8:
        /*0028*/ 	.word	index@(triton_poi_fused__native_batch_norm_legit_no_training_relu_threshold_backward_view_6)
        /*002c*/ 	.word	0x00000000
.L_9:


//--------------------- .nv.info.triton_poi_fused__native_batch_norm_legit_no_training_relu_threshold_backward_view_6 --------------------------
	.section	.nv.info.triton_poi_fused__native_batch_norm_legit_no_training_relu_threshold_backward_view_6,"",@"SHT_CUDA_INFO"
	.sectionflags	@""
	.align	4


	//----- nvinfo : EIATTR_CUDA_API_VERSION
	.align		4
        /*0000*/ 	.byte	0x04, 0x37
        /*0002*/ 	.short	(.L_11 - .L_10)
.L_10:
        /*0004*/ 	.word	0x0000007c


	//----- nvinfo : EIATTR_KPARAM_INFO
	.align		4
.L_11:
        /*0008*/ 	.byte	0x04, 0x17
        /*000a*/ 	.short	(.L_13 - .L_12)
.L_12:
        /*000c*/ 	.word	0x00000000
        /*0010*/ 	.short	0x0008
        /*0012*/ 	.short	0x003c
        /*0014*/ 	.byte	0x00, 0xf0, 0x11, 0x00


	//----- nvinfo : EIATTR_KPARAM_INFO
	.align		4
.L_13:
        /*0018*/ 	.byte	0x04, 0x17
        /*001a*/ 	.short	(.L_15 - .L_14)
.L_14:
        /*001c*/ 	.word	0x00000000
        /*0020*/ 	.short	0x0007
        /*0022*/ 	.short	0x0038
        /*0024*/ 	.byte	0x00, 0xf0, 0x11, 0x00


	//----- nvinfo : EIATTR_KPARAM_INFO
	.align		4
.L_15:
        /*0028*/ 	.byte	0x04, 0x17
        /*002a*/ 	.short	(.L_17 - .L_16)
.L_16:
        /*002c*/ 	.word	0x00000000
        /*0030*/ 	.short	0x0006
        /*0032*/ 	.short	0x0030
        /*0034*/ 	.byte	0x00, 0xf4, 0x21, 0x00


	//----- nvinfo : EIATTR_KPARAM_INFO
	.align		4
.L_17:
        /*0038*/ 	.byte	0x04, 0x17
        /*003a*/ 	.short	(.L_19 - .L_18)
.L_18:
        /*003c*/ 	.word	0x00000000
        /*0040*/ 	.short	0x0005
        /*0042*/ 	.short	0x0028
        /*0044*/ 	.byte	0x00, 0xf4, 0x21, 0x00


	//----- nvinfo : EIATTR_KPARAM_INFO
	.align		4
.L_19:
        /*0048*/ 	.byte	0x04, 0x17
        /*004a*/ 	.short	(.L_21 - .L_20)
.L_20:
        /*004c*/ 	.word	0x00000000
        /*0050*/ 	.short	0x0004
        /*0052*/ 	.short	0x0020
        /*0054*/ 	.byte	0x00, 0xf4, 0x21, 0x00


	//----- nvinfo : EIATTR_KPARAM_INFO
	.align		4
.L_21:
        /*0058*/ 	.byte	0x04, 0x17
        /*005a*/ 	.short	(.L_23 - .L_22)
.L_22:
        /*005c*/ 	.word	0x00000000
        /*0060*/ 	.short	0x0003
        /*0062*/ 	.short	0x0018
        /*0064*/ 	.byte	0x00, 0xf4, 0x21, 0x00


	//----- nvinfo : EIATTR_KPARAM_INFO
	.align		4
.L_23:
        /*0068*/ 	.byte	0x04, 0x17
        /*006a*/ 	.short	(.L_25 - .L_24)
.L_24:
        /*006c*/ 	.word	0x00000000
        /*0070*/ 	.short	0x0002
        /*0072*/ 	.short	0x0010
        /*0074*/ 	.byte	0x00, 0xf4, 0x21, 0x00


	//----- nvinfo : EIATTR_KPARAM_INFO
	.align		4
.L_25:
        /*0078*/ 	.byte	0x04, 0x17
        /*007a*/ 	.short	(.L_27 - .L_26)
.L_26:
        /*007c*/ 	.word	0x00000000
        /*0080*/ 	.short	0x0001
        /*0082*/ 	.short	0x0008
        /*0084*/ 	.byte	0x00, 0xf4, 0x21, 0x00


	//----- nvinfo : EIATTR_KPARAM_INFO
	.align		4
.L_27:
        /*0088*/ 	.byte	0x04, 0x17
        /*008a*/ 	.short	(.L_29 - .L_28)
.L_28:
        /*008c*/ 	.word	0x00000000
        /*0090*/ 	.short	0x0000
        /*0092*/ 	.short	0x0000
        /*0094*/ 	.byte	0x00, 0xf4, 0x21, 0x00


	//----- nvinfo : EIATTR_SPARSE_MMA_MASK
	.align		4
.L_29:
        /*0098*/ 	.byte	0x03, 0x50
        /*009a*/ 	.short	0x0000


	//----- nvinfo : EIATTR_MAXREG_COUNT
	.align		4
        /*009c*/ 	.byte	0x03, 0x1b
        /*009e*/ 	.short	0x00ff


	//----- nvinfo : EIATTR_EXIT_INSTR_OFFSETS
	.align		4
        /*00a0*/ 	.byte	0x04, 0x1c
        /*00a2*/ 	.short	(.L_31 - .L_30)


	//   ....[0]....
.L_30:
        /*00a4*/ 	.word	0x00001710


	//   ....[1]....
        /*00a8*/ 	.word	0x00001730


	//----- nvinfo : EIATTR_REQNTID
	.align		4
.L_31:
        /*00ac*/ 	.byte	0x04, 0x10
        /*00ae*/ 	.short	(.L_33 - .L_32)
.L_32:
        /*00b0*/ 	.word	0x00000100
        /*00b4*/ 	.word	0x00000001
        /*00b8*/ 	.word	0x00000001


	//----- nvinfo : EIATTR_CBANK_PARAM_SIZE
	.align		4
.L_33:
        /*00bc*/ 	.byte	0x03, 0x19
        /*00be*/ 	.short	0x0040


	//----- nvinfo : EIATTR_PARAM_CBANK
	.align		4
        /*00c0*/ 	.byte	0x04, 0x0a
        /*00c2*/ 	.short	(.L_35 - .L_34)
	.align		4
.L_34:
        /*00c4*/ 	.word	index@(.nv.constant0.triton_poi_fused__native_batch_norm_legit_no_training_relu_threshold_backward_view_6)
        /*00c8*/ 	.short	0x0210
        /*00ca*/ 	.short	0x0040


	//----- nvinfo : EIATTR_SW_WAR
	.align		4
.L_35:
        /*00cc*/ 	.byte	0x04, 0x36
        /*00ce*/ 	.short	(.L_37 - .L_36)
.L_36:
        /*00d0*/ 	.word	0x00000008
.L_37:


//--------------------- .nv.callgraph             --------------------------
	.section	.nv.callgraph,"",@"SHT_CUDA_CALLGRAPH"
	.align	4
	.sectionentsize	8
	.align		4
        /*0000*/ 	.word	0x00000000
	.align		4
        /*0004*/ 	.word	0xffffffff
	.align		4
        /*0008*/ 	.word	0x00000000
	.align		4
        /*000c*/ 	.word	0xfffffffe
	.align		4
        /*0010*/ 	.word	0x00000000
	.align		4
        /*0014*/ 	.word	0xfffffffd
	.align		4
        /*0018*/ 	.word	0x00000000
	.align		4
        /*001c*/ 	.word	0xfffffffc


//--------------------- .nv.constant4             --------------------------
	.section	.nv.constant4,"a",@progbits
	.align	8
	.align		8
.nv.constant4:
        /*0000*/ 	.dword	_$_str
	.align		8
        /*0008*/ 	.dword	_$_str_$_2


//--------------------- .text.triton_poi_fused__native_batch_norm_legit_no_training_relu_threshold_backward_view_6 --------------------------
	.section	.text.triton_poi_fused__native_batch_norm_legit_no_training_relu_threshold_backward_view_6,"ax",@progbits
	.sectionflags	@"SHF_BARRIERS=1"
	.align	128
        .global         triton_poi_fused__native_batch_norm_legit_no_training_relu_threshold_backward_view_6
        .type           triton_poi_fused__native_batch_norm_legit_no_training_relu_threshold_backward_view_6,@function
        .size           triton_poi_fused__native_batch_norm_legit_no_training_relu_threshold_backward_view_6,(.L_x_1 - triton_poi_fused__native_batch_norm_legit_no_training_relu_threshold_backward_view_6)
        .other          triton_poi_fused__native_batch_norm_legit_no_training_relu_threshold_backward_view_6,@"STO_CUDA_ENTRY STV_DEFAULT"
triton_poi_fused__native_batch_norm_legit_no_training_relu_threshold_backward_view_6:
.text.triton_poi_fused__native_batch_norm_legit_no_training_relu_threshold_backward_view_6:
[----:B------:R-:W0:Y:S01]  /*0000*/  LDC R1, c[0x0][0x28] ;  /* 0x00000a00ff017b82 */ /* 0x000e220000000800 */
[----:B------:R-:W1:Y:S07]  /*0010*/  S2R R12, SR_TID.X ;  /* 0x00000000000c7919 */ /* 0x000e6e0000002100 */
[----:B------:R-:W2:Y:S01]  /*0020*/  S2UR UR4, SR_CTAID.X ;  /* 0x00000000000479c3 */ /* 0x000ea20000002500 */
[----:B------:R-:W-:Y:S02]  /*0030*/  CS2R R16, SRZ ;  /* 0x0000000000107805 */ /* 0x000fe4000001ff00 */
[----:B------:R-:W-:Y:S01]  /*0040*/  CS2R R18, SRZ ;  /* 0x0000000000127805 */ /* 0x000fe2000001ff00 */
[----:B------:R-:W3:Y:S01]  /*0050*/  S2R R39, SR_CTAID.Y ;  /* 0x0000000000277919 */ /* 0x000ee20000002600 */
[----:B------:R-:W-:-:S02]  /*0060*/  CS2R R20, SRZ ;  /* 0x0000000000147805 */ /* 0x000fc4000001ff00 */
[----:B------:R-:W-:Y:S01]  /*0070*/  CS2R R22, SRZ ;  /* 0x0000000000167805 */ /* 0x000fe2000001ff00 */
[----:B------:R-:W-:Y:S01]  /*0080*/  ULDC.64 UR8, c[0x0][0x208] ;  /* 0x0000820000087ab9 */ /* 0x000fe20000000a00 */
[----:B------:R-:W4:Y:S08]  /*0090*/  LDC.64 R14, c[0x0][0x210] ;  /* 0x00008400ff0e7b82 */ /* 0x000f300000000a00 */
[----:B------:R-:W5:Y:S01]  /*00a0*/  S2UR UR6, SR_CgaCtaId ;  /* 0x00000000000679c3 */ /* 0x000f620000008800 */
[----:B--2---:R-:W-:-:S07]  /*00b0*/  USHF.L.U32 UR4, UR4, 0x4, URZ ;  /* 0x0000000404047899 */ /* 0x004fce000800063f */
[----:B------:R-:W2:Y:S01]  /*00c0*/  LDC.64 R30, c[0x0][0x220] ;  /* 0x00008800ff1e7b82 */ /* 0x000ea20000000a00 */
[----:B-1----:R-:W-:Y:S01]  /*00d0*/  IMAD.SHL.U32 R2, R12, 0x10, RZ ;  /* 0x000000100c027824 */ /* 0x002fe200078e00ff */
[----:B------:R-:W-:Y:S02]  /*00e0*/  SHF.R.U32.HI R3, RZ, 0x4, R12 ;  /* 0x00000004ff037819 */ /* 0x000fe4000001160c */
[--C-:B---3--:R-:W-:Y:S02]  /*00f0*/  SHF.R.S32.HI R6, RZ, 0x17, R39.reuse ;  /* 0x00000017ff067819 */ /* 0x108fe40000011427 */
[----:B------:R-:W-:Y:S02]  /*0100*/  LOP3.LUT R0, R2, 0xf0, RZ, 0xc0, !PT ;  /* 0x000000f002007812 */ /* 0x000fe400078ec0ff */
[----:B------:R-:W-:Y:S02]  /*0110*/  SGXT.U32 R3, R3, 0x4 ;  /* 0x000000040303781a */ /* 0x000fe40000000000 */
[----:B------:R-:W-:-:S02]  /*0120*/  PRMT R0, R0, 0x6540, R39 ;  /* 0x0000654000007816 */ /* 0x000fc40000000027 */
[----:B------:R-:W-:Y:S02]  /*0130*/  LOP3.LUT R4, R3, UR4, RZ, 0xfc, !PT ;  /* 0x0000000403047c12 */ /* 0x000fe4000f8efcff */
[----:B------:R-:W-:Y:S02]  /*0140*/  SHF.R.S32.HI R5, RZ, 0x1f, R0 ;  /* 0x0000001fff057819 */ /* 0x000fe40000011400 */
[----:B------:R-:W-:Y:S02]  /*0150*/  SGXT R3, R6, 0x1 ;  /* 0x000000010603781a */ /* 0x000fe40000000200 */
[----:B------:R-:W-:Y:S02]  /*0160*/  LEA.HI R5, R5, R0, RZ, 0x8 ;  /* 0x0000000005057211 */ /* 0x000fe400078f40ff */
[----:B------:R-:W-:Y:S02]  /*0170*/  ISETP.GE.AND P0, PT, R4, 0x7e9, PT ;  /* 0x000007e90400780c */ /* 0x000fe40003f06270 */
[----:B------:R-:W-:-:S02]  /*0180*/  SHF.R.S32.HI R7, RZ, 0x8, R5 ;  /* 0x00000008ff077819 */ /* 0x000fc40000011405 */
[C---:B------:R-:W-:Y:S02]  /*0190*/  LOP3.LUT R6, R0.reuse, 0x8, RZ, 0xfc, !PT ;  /* 0x0000000800067812 */ /* 0x040fe400078efcff */
[C---:B------:R-:W-:Y:S01]  /*01a0*/  LOP3.LUT R8, R0.reuse, 0xc, RZ, 0xfc, !PT ;  /* 0x0000000c00087812 */ /* 0x040fe200078efcff */
[----:B------:R-:W-:Y:S01]  /*01b0*/  IMAD R13, R7, 0x7e9, R4 ;  /* 0x000007e9070d7824 */ /* 0x000fe200078e0204 */
[----:B------:R-:W-:Y:S02]  /*01c0*/  LOP3.LUT R4, R0, 0x4, RZ, 0xfc, !PT ;  /* 0x0000000400047812 */ /* 0x000fe400078efcff */
[----:B------:R-:W-:Y:S01]  /*01d0*/  LEA.HI R9, R3, R6, RZ, 0x8 ;  /* 0x0000000603097211 */ /* 0x000fe200078f40ff */
[----:B------:R-:W-:Y:S01]  /*01e0*/  IMAD.SHL.U32 R13, R13, 0x100, RZ ;  /* 0x000001000d0d7824 */ /* 0x000fe200078e00ff */
[C---:B------:R-:W-:Y:S02]  /*01f0*/  LEA.HI R7, R3.reuse, R4, RZ, 0x8 ;  /* 0x0000000403077211 */ /* 0x040fe400078f40ff */
[----:B------:R-:W-:-:S02]  /*0200*/  LEA.HI R10, R3, R8, RZ, 0x8 ;  /* 0x00000008030a7211 */ /* 0x000fc400078f40ff */
[----:B------:R-:W-:Y:S02]  /*0210*/  LOP3.LUT R7, R7, 0xffffff00, RZ, 0xc0, !PT ;  /* 0xffffff0007077812 */ /* 0x000fe400078ec0ff */
[----:B------:R-:W-:Y:S02]  /*0220*/  LOP3.LUT R9, R9, 0xffffff00, RZ, 0xc0, !PT ;  /* 0xffffff0009097812 */ /* 0x000fe400078ec0ff */
[----:B------:R-:W-:Y:S02]  /*0230*/  LOP3.LUT R11, R10, 0xffffff00, RZ, 0xc0, !PT ;  /* 0xffffff000a0b7812 */ /* 0x000fe400078ec0ff */
[----:B------:R-:W-:Y:S02]  /*0240*/  LOP3.LUT R5, R5, 0xffffff00, RZ, 0xc0, !PT ;  /* 0xffffff0005057812 */ /* 0x000fe400078ec0ff */
[C---:B------:R-:W-:Y:S02]  /*0250*/  IADD3 R25, R13.reuse, R4, -R7 ;  /* 0x000000040d197210 */ /* 0x040fe40007ffe807 */
[----:B------:R-:W-:-:S02]  /*0260*/  IADD3 R27, R13, R6, -R9 ;  /* 0x000000060d1b7210 */ /* 0x000fc40007ffe809 */
[----:B------:R-:W-:Y:S02]  /*0270*/  CS2R R6, SRZ ;  /* 0x0000000000067805 */ /* 0x000fe4000001ff00 */
[C---:B------:R-:W-:Y:S02]  /*0280*/  IADD3 R29, R13.reuse, R8, -R11 ;  /* 0x000000080d1d7210 */ /* 0x040fe40007ffe80b */
[----:B------:R-:W-:Y:S02]  /*0290*/  CS2R R8, SRZ ;  /* 0x0000000000087805 */ /* 0x000fe4000001ff00 */
[----:B------:R-:W-:Y:S02]  /*02a0*/  IADD3 R0, R13, R0, -R5 ;  /* 0x000000000d007210 */ /* 0x000fe40007ffe805 */
[----:B------:R-:W-:Y:S02]  /*02b0*/  CS2R R10, SRZ ;  /* 0x00000000000a7805 */ /* 0x000fe4000001ff00 */
[----:B------:R-:W-:Y:S01]  /*02c0*/  CS2R R4, SRZ ;  /* 0x0000000000047805 */ /* 0x000fe2000001ff00 */
[----:B----4-:R-:W-:-:S04]  /*02d0*/  IMAD.WIDE R24, R25, 0x4, R14 ;  /* 0x0000000419187825 */ /* 0x010fc800078e020e */
[--C-:B------:R-:W-:Y:S01]  /*02e0*/  IMAD.WIDE R26, R27, 0x4, R14.reuse ;  /* 0x000000041b1a7825 */ /* 0x100fe200078e020e */
[----:B------:R-:W3:Y:S03]  /*02f0*/  @!P0 LDG.E.EL.128 R8, desc[UR8][R24.64] ;  /* 0x0000000818088981 */ /* 0x000ee6000c2e1d00 */
[--C-:B------:R-:W-:Y:S01]  /*0300*/  IMAD.WIDE R28, R29, 0x4, R14.reuse ;  /* 0x000000041d1c7825 */ /* 0x100fe200078e020e */
[----:B------:R1:W4:Y:S03]  /*0310*/  @!P0 LDG.E.EL.128 R4, desc[UR8][R26.64] ;  /* 0x000000081a048981 */ /* 0x000326000c2e1d00 */
[----:B------:R-:W-:Y:S01]  /*0320*/  IMAD.WIDE R14, R0, 0x4, R14 ;  /* 0x00000004000e7825 */ /* 0x000fe200078e020e */
[----:B------:R-:W4:Y:S04]  /*0330*/  @!P0 LDG.E.EL.128 R20, desc[UR8][R28.64] ;  /* 0x000000081c148981 */ /* 0x000f28000c2e1d00 */
[----:B------:R2:W4:Y:S01]  /*0340*/  @!P0 LDG.E.EL.128 R16, desc[UR8][R14.64] ;  /* 0x000000080e108981 */ /* 0x000522000c2e1d00 */
[----:B------:R-:W-:Y:S01]  /*0350*/  LOP3.LUT R13, R12, 0xf0, RZ, 0xc0, !PT ;  /* 0x000000f00c0d7812 */ /* 0x000fe200078ec0ff */
[----:B------:R-:W-:Y:S01]  /*0360*/  UMOV UR5, 0x400 ;  /* 0x0000040000057882 */ /* 0x000fe20000000000 */
[----:B------:R-:W-:Y:S01]  /*0370*/  LOP3.LUT R2, R2, 0xff0, RZ, 0xc0, !PT ;  /* 0x00000ff002027812 */ /* 0x000fe200078ec0ff */
[----:B-----5:R-:W-:Y:S01]  /*0380*/  UPRMT UR5, UR6, 0x654, UR5 ;  /* 0x0000065406057896 */ /* 0x020fe20008000005 */
[----:B------:R-:W-:Y:S01]  /*0390*/  PRMT R32, R12, 0x6540, R39 ;  /* 0x000065400c207816 */ /* 0x000fe20000000027 */
[----:B-1----:R-:W1:Y:S02]  /*03a0*/  LDC.64 R26, c[0x0][0x228] ;  /* 0x00008a00ff1a7b82 */ /* 0x002e640000000a00 */
[----:B------:R-:W-:-:S05]  /*03b0*/  IMAD.IADD R2, R2, 0x1, R13 ;  /* 0x0000000102027824 */ /* 0x000fca00078e020d */
[----:B------:R-:W-:Y:S01]  /*03c0*/  LEA R13, R2, UR5, 0x2 ;  /* 0x00000005020d7c11 */ /* 0x000fe2000f8e10ff */
[----:B0-2---:R-:W0:Y:S01]  /*03d0*/  LDC.64 R14, c[0x0][0x218] ;  /* 0x00008600ff0e7b82 */ /* 0x005e220000000a00 */
[----:B------:R-:W-:-:S04]  /*03e0*/  LEA.HI R3, R3, R32, RZ, 0x8 ;  /* 0x0000002003037211 */ /* 0x000fc800078f40ff */
[----:B------:R-:W-:-:S05]  /*03f0*/  LOP3.LUT R3, R3, 0xffffff00, RZ, 0xc0, !PT ;  /* 0xffffff0003037812 */ /* 0x000fca00078ec0ff */
[----:B------:R-:W-:-:S04]  /*0400*/  IMAD.IADD R3, R32, 0x1, -R3 ;  /* 0x0000000120037824 */ /* 0x000fc800078e0a03 */
[----:B------:R-:W-:-:S04]  /*0410*/  IMAD.WIDE R24, R3, 0x4, R30 ;  /* 0x0000000403187825 */ /* 0x000fc800078e021e */
[C---:B0-----:R-:W-:Y:S01]  /*0420*/  IMAD.WIDE R14, R3.reuse, 0x4, R14 ;  /* 0x00000004030e7825 */ /* 0x041fe200078e020e */
[----:B---3--:R-:W-:Y:S04]  /*0430*/  STS.128 [R13+0x10], R8 ;  /* 0x000010080d007388 */ /* 0x008fe80000000c00 */
[----:B----4-:R-:W-:Y:S04]  /*0440*/  STS.128 [R13+0x20], R4 ;  /* 0x000020040d007388 */ /* 0x010fe80000000c00 */
[----:B------:R-:W-:Y:S04]  /*0450*/  STS.128 [R13+0x30], R20 ;  /* 0x000030140d007388 */ /* 0x000fe80000000c00 */
[----:B------:R0:W-:Y:S01]  /*0460*/  STS.128 [R13], R16 ;  /* 0x000000100d007388 */ /* 0x0001e20000000c00 */
[----:B------:R-:W-:Y:S08]  /*0470*/  BAR.SYNC.DEFER_BLOCKING 0x0 ;  /* 0x0000000000007b1d */ /* 0x000ff00000010000 */
[----:B0-----:R-:W0:Y:S01]  /*0480*/  LDC.64 R18, c[0x0][0x230] ;  /* 0x00008c00ff127b82 */ /* 0x001e220000000a00 */
[----:B------:R2:W3:Y:S04]  /*0490*/  LDG.E.EL R24, desc[UR8][R24.64] ;  /* 0x0000000818187981 */ /* 0x0004e8000c2e1900 */
[----:B------:R-:W4:Y:S01]  /*04a0*/  LDG.E.EL R2, desc[UR8][R14.64] ;  /* 0x000000080e027981 */ /* 0x000f22000c2e1900 */
[----:B-1----:R-:W-:-:S04]  /*04b0*/  IMAD.WIDE R16, R3, 0x4, R26 ;  /* 0x0000000403107825 */ /* 0x002fc800078e021a */
[----:B0-----:R-:W-:Y:S02]  /*04c0*/  IMAD.WIDE R8, R3, 0x4, R18 ;  /* 0x0000000403087825 */ /* 0x001fe400078e0212 */
[----:B------:R0:W5:Y:S04]  /*04d0*/  LDG.E.EL R3, desc[UR8][R16.64] ;  /* 0x0000000810037981 */ /* 0x000168000c2e1900 */
[----:B------:R1:W5:Y:S01]  /*04e0*/  LDG.E.EL R4, desc[UR8][R8.64] ;  /* 0x0000000808047981 */ /* 0x000362000c2e1900 */
[----:B------:R-:W-:-:S04]  /*04f0*/  LOP3.LUT R22, R12, 0xff, RZ, 0xc0, !PT ;  /* 0x000000ff0c167812 */ /* 0x000fc800078ec0ff */
[----:B------:R-:W-:-:S05]  /*0500*/  LEA R6, R22, UR5, 0x2 ;  /* 0x0000000516067c11 */ /* 0x000fca000f8e10ff */
[----:B------:R-:W4:Y:S04]  /*0510*/  LDS R23, [R6] ;  /* 0x0000000006177984 */ /* 0x000f280000000800 */
[----:B--2---:R-:W2:Y:S04]  /*0520*/  LDS R25, [R6+0x440] ;  /* 0x0004400006197984 */ /* 0x004ea80000000800 */
[----:B------:R-:W1:Y:S04]  /*0530*/  LDS R29, [R6+0x1540] ;  /* 0x00154000061d7984 */ /* 0x000e680000000800 */
[----:B0-----:R-:W0:Y:S04]  /*0540*/  LDS R17, [R6+0x880] ;  /* 0x0008800006117984 */ /* 0x001e280000000800 */
[----:B------:R-:W0:Y:S04]  /*0550*/  LDS R15, [R6+0xcc0] ;  /* 0x000cc000060f7984 */ /* 0x000e280000000800 */
[----:B------:R-:W0:Y:S01]  /*0560*/  LDS R27, [R6+0x1100] ;  /* 0x00110000061b7984 */ /* 0x000e220000000800 */
[----:B------:R-:W-:-:S03]  /*0570*/  IMAD.MOV.U32 R41, RZ, RZ, 0x3e800000 ;  /* 0x3e800000ff297424 */ /* 0x000fc600078e00ff */
[----:B------:R-:W-:Y:S04]  /*0580*/  LDS R31, [R6+0x2200] ;  /* 0x00220000061f7984 */ /* 0x000fe80000000800 */
[----:B------:R-:W-:Y:S04]  /*0590*/  LDS R35, [R6+0x3300] ;  /* 0x0033000006237984 */ /* 0x000fe80000000800 */
[----:B------:R-:W0:Y:S04]  /*05a0*/  LDS R37, [R6+0x3b80] ;  /* 0x003b800006257984 */ /* 0x000e280000000800 */
[----:B------:R-:W-:Y:S04]  /*05b0*/  LDS R33, [R6+0x2640] ;  /* 0x0026400006217984 */ /* 0x000fe80000000800 */
[----:B------:R-:W-:Y:S04]  /*05c0*/  LDS R21, [R6+0x3740] ;  /* 0x0037400006157984 */ /* 0x000fe80000000800 */
[----:B------:R-:W0:Y:S04]  /*05d0*/  LDS R19, [R6+0x3fc0] ;  /* 0x003fc00006137984 */ /* 0x000e280000000800 */
[----:B------:R-:W0:Y:S04]  /*05e0*/  LDS R11, [R6+0x1980] ;  /* 0x00198000060b7984 */ /* 0x000e280000000800 */
[----:B-1----:R-:W1:Y:S04]  /*05f0*/  LDS R9, [R6+0x1dc0] ;  /* 0x001dc00006097984 */ /* 0x002e680000000800 */
[----:B------:R-:W-:Y:S01]  /*0600*/  LDS R7, [R6+0x2ec0] ;  /* 0x002ec00006077984 */ /* 0x000fe20000000800 */
[----:B------:R-:W0:Y:S02]  /*0610*/  S2R R13, SR_TID.X ;  /* 0x00000000000d7919 */ /* 0x000e240000002100 */
[----:B0-----:R-:W-:Y:S01]  /*0620*/  IMAD.SHL.U32 R14, R13, 0x10, RZ ;  /* 0x000000100d0e7824 */ /* 0x001fe200078e00ff */
[----:B------:R-:W-:-:S04]  /*0630*/  SHF.R.U32.HI R13, RZ, 0x2, R13 ;  /* 0x00000002ff0d7819 */ /* 0x000fc8000001160d */
[----:B------:R-:W-:Y:S02]  /*0640*/  LOP3.LUT R14, R14, 0xff0, RZ, 0xc0, !PT ;  /* 0x00000ff00e0e7812 */ /* 0x000fe400078ec0ff */
[----:B------:R-:W-:-:S04]  /*0650*/  LOP3.LUT R13, R13, 0x30, RZ, 0xc0, !PT ;  /* 0x000000300d0d7812 */ /* 0x000fc800078ec0ff */
[----:B------:R-:W-:Y:S01]  /*0660*/  IADD3 R13, R14, UR5, R13 ;  /* 0x000000050e0d7c10 */ /* 0x000fe2000fffe00d */
[----:B---3--:R-:W-:-:S04]  /*0670*/  FADD R5, R24, 9.9999997473787516356e-06 ;  /* 0x3727c5ac18057421 */ /* 0x008fc80000000000 */
[----:B------:R0:W3:Y:S01]  /*0680*/  MUFU.SQRT R10, R5 ;  /* 0x00000005000a7308 */ /* 0x0000e20000002000 */
[--C-:B----4-:R-:W-:Y:S01]  /*0690*/  FADD R23, R23, -R2.reuse ;  /* 0x8000000217177221 */ /* 0x110fe20000000000 */
[--C-:B--2---:R-:W-:Y:S01]  /*06a0*/  FADD R25, R25, -R2.reuse ;  /* 0x8000000219197221 */ /* 0x104fe20000000000 */
[----:B------:R-:W-:Y:S01]  /*06b0*/  FADD R29, R29, -R2 ;  /* 0x800000021d1d7221 */ /* 0x000fe20000000000 */
[----:B0-----:R0:W2:Y:S01]  /*06c0*/  LDS R5, [R6+0x2a80] ;  /* 0x002a800006057984 */ /* 0x0010a20000000800 */
[C---:B---3--:R-:W-:Y:S02]  /*06d0*/  FSETP.GT.AND P1, PT, R10.reuse, 8.50705917302346158658e+37, PT ;  /* 0x7e8000000a00780b */ /* 0x048fe40003f24000 */
[----:B------:R-:W-:-:S11]  /*06e0*/  FSETP.GEU.AND P2, PT, R10, 1.175494350822287508e-38, PT ;  /* 0x008000000a00780b */ /* 0x000fd60003f4e000 */
[----:B------:R-:W-:-:S04]  /*06f0*/  @P1 FMUL R10, R10, 0.25 ;  /* 0x3e8000000a0a1820 */ /* 0x000fc80000400000 */
[----:B------:R-:W-:-:S06]  /*0700*/  @!P2 FMUL R10, R10, 16777216 ;  /* 0x4b8000000a0aa820 */ /* 0x000fcc0000400000 */
[----:B------:R-:W0:Y:S01]  /*0710*/  MUFU.RCP R10, R10 ;  /* 0x0000000a000a7308 */ /* 0x000e220000001000 */
[----:B------:R-:W-:-:S05]  /*0720*/  FSEL R41, R41, 1, P1 ;  /* 0x3f80000029297808 */ /* 0x000fca0000800000 */
[----:B------:R-:W-:Y:S01]  /*0730*/  @!P2 FMUL R41, R41, 16777216 ;  /* 0x4b8000002929a820 */ /* 0x000fe20000400000 */
[--C-:B------:R-:W-:Y:S01]  /*0740*/  FADD R17, R17, -R2.reuse ;  /* 0x8000000211117221 */ /* 0x100fe20000000000 */
[----:B------:R-:W-:Y:S02]  /*0750*/  FADD R15, R15, -R2 ;  /* 0x800000020f0f7221 */ /* 0x000fe40000000000 */
[----:B0-----:R-:W-:-:S04]  /*0760*/  FMUL R6, R10, R41 ;  /* 0x000000290a067220 */ /* 0x001fc80000400000 */
[C---:B------:R-:W-:Y:S01]  /*0770*/  FMUL R38, R6.reuse, R23 ;  /* 0x0000001706267220 */ /* 0x040fe20000400000 */
[C---:B------:R-:W-:Y:S01]  /*0780*/  FMUL R25, R6.reuse, R25 ;  /* 0x0000001906197220 */ /* 0x040fe20000400000 */
[C---:B------:R-:W-:Y:S01]  /*0790*/  FMUL R23, R6.reuse, R29 ;  /* 0x0000001d06177220 */ /* 0x040fe20000400000 */
[C---:B------:R-:W-:Y:S01]  /*07a0*/  FMUL R17, R6.reuse, R17 ;  /* 0x0000001106117220 */ /* 0x040fe20000400000 */
[----:B------:R-:W-:Y:S01]  /*07b0*/  FMUL R15, R6, R15 ;  /* 0x0000000f060f7220 */ /* 0x000fe20000400000 */
[C-C-:B-----5:R-:W-:Y:S01]  /*07c0*/  FFMA R25, R3.reuse, R25, R4.reuse ;  /* 0x0000001903197223 */ /* 0x160fe20000000004 */
[----:B------:R-:W-:Y:S01]  /*07d0*/  FFMA R23, R3, R23, R4 ;  /* 0x0000001703177223 */ /* 0x000fe20000000004 */
[----:B------:R-:W-:Y:S01]  /*07e0*/  FADD R27, R27, -R2 ;  /* 0x800000021b1b7221 */ /* 0x000fe20000000000 */
[C-C-:B------:R-:W-:Y:S01]  /*07f0*/  FFMA R38, R3.reuse, R38, R4.reuse ;  /* 0x0000002603267223 */ /* 0x140fe20000000004 */
[C-C-:B------:R-:W-:Y:S01]  /*0800*/  FFMA R17, R3.reuse, R17, R4.reuse ;  /* 0x0000001103117223 */ /* 0x140fe20000000004 */
[----:B------:R-:W-:Y:S01]  /*0810*/  FFMA R15, R3, R15, R4 ;  /* 0x0000000f030f7223 */ /* 0x000fe20000000004 */
[----:B------:R-:W-:-:S02]  /*0820*/  FSETP.GEU.AND P4, PT, R23, RZ, PT ;  /* 0x000000ff1700720b */ /* 0x000fc40003f8e000 */
[----:B------:R-:W-:Y:S01]  /*0830*/  FSETP.GEU.AND P5, PT, R25, RZ, PT ;  /* 0x000000ff1900720b */ /* 0x000fe20003fae000 */
[----:B------:R-:W-:Y:S01]  /*0840*/  FMUL R27, R6, R27 ;  /* 0x0000001b061b7220 */ /* 0x000fe20000400000 */
[----:B------:R-:W-:Y:S02]  /*0850*/  FSEL R23, R23, RZ, P4 ;  /* 0x000000ff17177208 */ /* 0x000fe40002000000 */
[----:B------:R-:W-:Y:S02]  /*0860*/  FSEL R24, R25, RZ, P5 ;  /* 0x000000ff19187208 */ /* 0x000fe40002800000 */
[----:B------:R-:W-:Y:S02]  /*0870*/  FSETP.GEU.AND P2, PT, R38, RZ, PT ;  /* 0x000000ff2600720b */ /* 0x000fe40003f4e000 */
[----:B------:R-:W-:Y:S02]  /*0880*/  FSETP.GEU.AND P4, PT, R17, RZ, PT ;  /* 0x000000ff1100720b */ /* 0x000fe40003f8e000 */
[----:B------:R-:W-:Y:S01]  /*0890*/  FSETP.GEU.AND P5, PT, R15, RZ, PT ;  /* 0x000000ff0f00720b */ /* 0x000fe20003fae000 */
[----:B------:R-:W-:Y:S01]  /*08a0*/  FFMA R28, R3, R27, R4 ;  /* 0x0000001b031c7223 */ /* 0x000fe20000000004 */
[----:B------:R-:W-:Y:S01]  /*08b0*/  LEA R41, R22, UR5, 0x2 ;  /* 0x0000000516297c11 */ /* 0x000fe2000f8e10ff */
[----:B------:R-:W-:Y:S01]  /*08c0*/  BAR.SYNC.DEFER_BLOCKING 0x0 ;  /* 0x0000000000007b1d */ /* 0x000fe20000010000 */
[----:B------:R-:W-:-:S02]  /*08d0*/  FSEL R38, R38, RZ, P2 ;  /* 0x000000ff26267208 */ /* 0x000fc40001000000 */
[----:B------:R-:W-:Y:S02]  /*08e0*/  FSEL R26, R17, RZ, P4 ;  /* 0x000000ff111a7208 */ /* 0x000fe40002000000 */
[----:B------:R-:W-:Y:S01]  /*08f0*/  FSEL R27, R15, RZ, P5 ;  /* 0x000000ff0f1b7208 */ /* 0x000fe20002800000 */
[--C-:B------:R-:W-:Y:S01]  /*0900*/  FADD R37, R37, -R2.reuse ;  /* 0x8000000225257221 */ /* 0x100fe20000000000 */
[--C-:B------:R-:W-:Y:S01]  /*0910*/  FADD R19, R19, -R2.reuse ;  /* 0x8000000213137221 */ /* 0x100fe20000000000 */
[----:B------:R-:W-:Y:S04]  /*0920*/  STS [R41], R38 ;  /* 0x0000002629007388 */ /* 0x000fe80000000800 */
[----:B------:R-:W-:Y:S04]  /*0930*/  STS [R41+0x410], R24 ;  /* 0x0004101829007388 */ /* 0x000fe80000000800 */
[----:B------:R-:W-:Y:S04]  /*0940*/  STS [R41+0x820], R26 ;  /* 0x0008201a29007388 */ /* 0x000fe80000000800 */
[----:B------:R-:W-:Y:S01]  /*0950*/  STS [R41+0xc30], R27 ;  /* 0x000c301b29007388 */ /* 0x000fe20000000800 */
[C---:B------:R-:W-:Y:S01]  /*0960*/  FMUL R37, R6.reuse, R37 ;  /* 0x0000002506257220 */ /* 0x040fe20000400000 */
[----:B------:R-:W-:Y:S01]  /*0970*/  FMUL R19, R6, R19 ;  /* 0x0000001306137220 */ /* 0x000fe20000400000 */
[----:B------:R-:W-:-:S02]  /*0980*/  FADD R31, R31, -R2 ;  /* 0x800000021f1f7221 */ /* 0x000fc40000000000 */
[C-C-:B------:R-:W-:Y:S01]  /*0990*/  FFMA R36, R3.reuse, R37, R4.reuse ;  /* 0x0000002503247223 */ /* 0x140fe20000000004 */
[----:B------:R-:W-:Y:S01]  /*09a0*/  FFMA R37, R3, R19, R4 ;  /* 0x0000001303257223 */ /* 0x000fe20000000004 */
[----:B------:R-:W-:Y:S01]  /*09b0*/  BAR.SYNC.DEFER_BLOCKING 0x0 ;  /* 0x0000000000007b1d */ /* 0x000fe20000010000 */
[C---:B------:R-:W-:Y:S01]  /*09c0*/  FMUL R31, R6.reuse, R31 ;  /* 0x0000001f061f7220 */ /* 0x040fe20000400000 */
[--C-:B------:R-:W-:Y:S01]  /*09d0*/  FADD R11, R11, -R2.reuse ;  /* 0x800000020b0b7221 */ /* 0x100fe20000000000 */
[----:B-1----:R-:W-:Y:S02]  /*09e0*/  FADD R9, R9, -R2 ;  /* 0x8000000209097221 */ /* 0x002fe40000000000 */
[----:B------:R-:W-:Y:S01]  /*09f0*/  FFMA R31, R3, R31, R4 ;  /* 0x0000001f031f7223 */ /* 0x000fe20000000004 */
[C---:B------:R-:W-:Y:S01]  /*0a00*/  FMUL R11, R6.reuse, R11 ;  /* 0x0000000b060b7220 */ /* 0x040fe20000400000 */
[----:B------:R-:W-:-:S03]  /*0a10*/  FMUL R9, R6, R9 ;  /* 0x0000000906097220 */ /* 0x000fc60000400000 */
[C-C-:B------:R-:W-:Y:S01]  /*0a20*/  FFMA R11, R3.reuse, R11, R4.reuse ;  /* 0x0000000b030b7223 */ /* 0x140fe20000000004 */
[----:B------:R-:W-:Y:S01]  /*0a30*/  FFMA R9, R3, R9, R4 ;  /* 0x0000000903097223 */ /* 0x000fe20000000004 */
[C---:B------:R-:W-:Y:S01]  /*0a40*/  FSETP.GEU.AND P6, PT, R31.reuse, RZ, PT ;  /* 0x000000ff1f00720b */ /* 0x040fe20003fce000 */
[----:B------:R-:W0:Y:S01]  /*0a50*/  LDS.128 R16, [R13] ;  /* 0x000000000d107984 */ /* 0x000e220000000c00 */
[----:B------:R-:W-:Y:S02]  /*0a60*/  BAR.SYNC.DEFER_BLOCKING 0x0 ;  /* 0x0000000000007b1d */ /* 0x000fe40000010000 */
[----:B------:R-:W-:Y:S02]  /*0a70*/  FSEL R25, R31, RZ, P6 ;  /* 0x000000ff1f197208 */ /* 0x000fe40003000000 */
[----:B------:R-:W-:Y:S02]  /*0a80*/  FSETP.GEU.AND P1, PT, R28, RZ, PT ;  /* 0x000000ff1c00720b */ /* 0x000fe40003f2e000 */
[----:B------:R-:W-:-:S02]  /*0a90*/  FSETP.GEU.AND P6, PT, R11, RZ, PT ;  /* 0x000000ff0b00720b */ /* 0x000fc40003fce000 */
[----:B------:R-:W-:Y:S02]  /*0aa0*/  FSETP.GEU.AND P2, PT, R9, RZ, PT ;  /* 0x000000ff0900720b */ /* 0x000fe40003f4e000 */
[----:B------:R-:W-:Y:S02]  /*0ab0*/  FSEL R28, R28, RZ, P1 ;  /* 0x000000ff1c1c7208 */ /* 0x000fe40000800000 */
[----:B------:R-:W-:Y:S02]  /*0ac0*/  FSEL R30, R11, RZ, P6 ;  /* 0x000000ff0b1e7208 */ /* 0x000fe40003000000 */
[----:B------:R-:W-:Y:S01]  /*0ad0*/  FSEL R31, R9, RZ, P2 ;  /* 0x000000ff091f7208 */ /* 0x000fe20001000000 */
[--C-:B--2---:R-:W-:Y:S01]  /*0ae0*/  FADD R5, R5, -R2.reuse ;  /* 0x8000000205057221 */ /* 0x104fe20000000000 */
[--C-:B------:R-:W-:Y:S01]  /*0af0*/  FADD R7, R7, -R2.reuse ;  /* 0x8000000207077221 */ /* 0x100fe20000000000 */
[----:B------:R-:W-:Y:S04]  /*0b00*/  STS [R41], R28 ;  /* 0x0000001c29007388 */ /* 0x000fe80000000800 */
[----:B------:R-:W-:Y:S04]  /*0b10*/  STS [R41+0x410], R23 ;  /* 0x0004101729007388 */ /* 0x000fe80000000800 */
[----:B------:R-:W-:Y:S04]  /*0b20*/  STS [R41+0x820], R30 ;  /* 0x0008201e29007388 */ /* 0x000fe80000000800 */
[----:B------:R-:W-:Y:S01]  /*0b30*/  STS [R41+0xc30], R31 ;  /* 0x000c301f29007388 */ /* 0x000fe20000000800 */
[C---:B------:R-:W-:Y:S01]  /*0b40*/  FMUL R5, R6.reuse, R5 ;  /* 0x0000000506057220 */ /* 0x040fe20000400000 */
[C---:B------:R-:W-:Y:S01]  /*0b50*/  FMUL R7, R6.reuse, R7 ;  /* 0x0000000706077220 */ /* 0x040fe20000400000 */
[--C-:B------:R-:W-:Y:S01]  /*0b60*/  FADD R35, R35, -R2.reuse ;  /* 0x8000000223237221 */ /* 0x100fe20000000000 */
[----:B------:R-:W-:Y:S01]  /*0b70*/  FADD R33, R33, -R2 ;  /* 0x8000000221217221 */ /* 0x000fe20000000000 */
[C-C-:B------:R-:W-:Y:S01]  /*0b80*/  FFMA R5, R3.reuse, R5, R4.reuse ;  /* 0x0000000503057223 */ /* 0x140fe20000000004 */
[----:B------:R-:W-:Y:S01]  /*0b90*/  FFMA R7, R3, R7, R4 ;  /* 0x0000000703077223 */ /* 0x000fe20000000004 */
[----:B------:R-:W-:Y:S01]  /*0ba0*/  FADD R21, R21, -R2 ;  /* 0x8000000215157221 */ /* 0x000fe20000000000 */
[C---:B------:R-:W-:Y:S01]  /*0bb0*/  FMUL R35, R6.reuse, R35 ;  /* 0x0000002306237220 */ /* 0x040fe20000400000 */
[C---:B------:R-:W-:Y:S01]  /*0bc0*/  FMUL R29, R6.reuse, R33 ;  /* 0x00000021061d7220 */ /* 0x040fe20000400000 */
[----:B------:R-:W-:Y:S01]  /*0bd0*/  FSETP.GEU.AND P5, PT, R5, RZ, PT ;  /* 0x000000ff0500720b */ /* 0x000fe20003fae000 */
[----:B------:R-:W-:Y:S01]  /*0be0*/  FMUL R21, R6, R21 ;  /* 0x0000001506157220 */ /* 0x000fe20000400000 */
[----:B------:R-:W-:Y:S01]  /*0bf0*/  FSETP.GEU.AND P4, PT, R7, RZ, PT ;  /* 0x000000ff0700720b */ /* 0x000fe20003f8e000 */
[C-C-:B------:R-:W-:Y:S01]  /*0c00*/  FFMA R34, R3.reuse, R35, R4.reuse ;  /* 0x0000002303227223 */ /* 0x140fe20000000004 */
[C-C-:B------:R-:W-:Y:S01]  /*0c10*/  FFMA R29, R3.reuse, R29, R4.reuse ;  /* 0x0000001d031d7223 */ /* 0x140fe20000000004 */
[----:B------:R-:W-:Y:S01]  /*0c20*/  FFMA R35, R3, R21, R4 ;  /* 0x0000001503237223 */ /* 0x000fe20000000004 */
[----:B------:R-:W-:Y:S01]  /*0c30*/  FSEL R32, R5, RZ, P5 ;  /* 0x000000ff05207208 */ /* 0x000fe20002800000 */
[----:B------:R-:W-:Y:S01]  /*0c40*/  BAR.SYNC.DEFER_BLOCKING 0x0 ;  /* 0x0000000000007b1d */ /* 0x000fe20000010000 */
[----:B------:R-:W-:-:S02]  /*0c50*/  FSEL R33, R7, RZ, P4 ;  /* 0x000000ff07217208 */ /* 0x000fc40002000000 */
[----:B------:R-:W-:Y:S01]  /*0c60*/  FSETP.GEU.AND P3, PT, R29, RZ, PT ;  /* 0x000000ff1d00720b */ /* 0x000fe20003f6e000 */
[----:B------:R-:W-:Y:S01]  /*0c70*/  IMAD.SHL.U32 R8, R12, 0x4, RZ ;  /* 0x000000040c087824 */ /* 0x000fe200078e00ff */
[----:B------:R-:W-:-:S03]  /*0c80*/  FSETP.GEU.AND P1, PT, R37, RZ, PT ;  /* 0x000000ff2500720b */ /* 0x000fc60003f2e000 */
[----:B------:R-:W1:Y:S01]  /*0c90*/  LDC.64 R2, c[0x0][0x238] ;  /* 0x00008e00ff027b82 */ /* 0x000e620000000a00 */
[----:B------:R-:W2:Y:S07]  /*0ca0*/  LDS.128 R4, [R13] ;  /* 0x000000000d047984 */ /* 0x000eae0000000c00 */
[----:B------:R-:W-:Y:S01]  /*0cb0*/  BAR.SYNC.DEFER_BLOCKING 0x0 ;  /* 0x0000000000007b1d */ /* 0x000fe20000010000 */
[----:B------:R-:W-:Y:S02]  /*0cc0*/  FSEL R29, R29, RZ, P3 ;  /* 0x000000ff1d1d7208 */ /* 0x000fe40001800000 */
[----:B------:R-:W-:-:S03]  /*0cd0*/  LOP3.LUT R8, R8, 0xfc, RZ, 0xc0, !PT ;  /* 0x000000fc08087812 */ /* 0x000fc600078ec0ff */
[----:B------:R-:W-:Y:S04]  /*0ce0*/  STS [R41], R25 ;  /* 0x0000001929007388 */ /* 0x000fe80000000800 */
[----:B------:R-:W-:Y:S04]  /*0cf0*/  STS [R41+0x410], R29 ;  /* 0x0004101d29007388 */ /* 0x000fe80000000800 */
[----:B------:R-:W-:Y:S04]  /*0d00*/  STS [R41+0x820], R32 ;  /* 0x0008202029007388 */ /* 0x000fe80000000800 */
[----:B------:R-:W-:Y:S01]  /*0d10*/  STS [R41+0xc30], R33 ;  /* 0x000c302129007388 */ /* 0x000fe20000000800 */
[----:B------:R-:W-:Y:S01]  /*0d20*/  PRMT R39, R8, 0x6540, R39 ;  /* 0x0000654008277816 */ /* 0x000fe20000000027 */
[----:B------:R-:W-:Y:S01]  /*0d30*/  BAR.SYNC.DEFER_BLOCKING 0x0 ;  /* 0x0000000000007b1d */ /* 0x000fe20000010000 */
[----:B------:R-:W-:-:S02]  /*0d40*/  FSETP.GEU.AND P4, PT, R34, RZ, PT ;  /* 0x000000ff2200720b */ /* 0x000fc40003f8e000 */
[C---:B------:R-:W-:Y:S02]  /*0d50*/  FSETP.GEU.AND P2, PT, R35.reuse, RZ, PT ;  /* 0x000000ff2300720b */ /* 0x040fe40003f4e000 */
[----:B------:R-:W-:Y:S01]  /*0d60*/  FSETP.GEU.AND P3, PT, R36, RZ, PT ;  /* 0x000000ff2400720b */ /* 0x000fe20003f6e000 */
[----:B------:R-:W3:Y:S01]  /*0d70*/  LDS.128 R8, [R13] ;  /* 0x000000000d087984 */ /* 0x000ee20000000c00 */
[----:B------:R-:W-:Y:S01]  /*0d80*/  FSEL R34, R34, RZ, P4 ;  /* 0x000000ff22227208 */ /* 0x000fe20002000000 */
[----:B------:R-:W-:Y:S01]  /*0d90*/  BAR.SYNC.DEFER_BLOCKING 0x0 ;  /* 0x0000000000007b1d */ /* 0x000fe20000010000 */
[----:B------:R-:W-:Y:S02]  /*0da0*/  FSEL R35, R35, RZ, P2 ;  /* 0x000000ff23237208 */ /* 0x000fe40001000000 */
[----:B------:R-:W-:Y:S02]  /*0db0*/  FSEL R36, R36, RZ, P3 ;  /* 0x000000ff24247208 */ /* 0x000fe40001800000 */
[----:B------:R-:W-:Y:S01]  /*0dc0*/  FSEL R37, R37, RZ, P1 ;  /* 0x000000ff25257208 */ /* 0x000fe20000800000 */
[----:B------:R-:W4:Y:S01]  /*0dd0*/  S2R R14, SR_TID.X ;  /* 0x00000000000e7919 */ /* 0x000f220000002100 */
[----:B------:R-:W-:-:S04]  /*0de0*/  SHF.R.U32.HI R40, RZ, 0x6, R12 ;  /* 0x00000006ff287819 */ /* 0x000fc8000001160c */
[----:B------:R-:W-:Y:S01]  /*0df0*/  SGXT.U32 R40, R40, 0x2 ;  /* 0x000000022828781a */ /* 0x000fe20000000000 */
[----:B------:R-:W-:Y:S04]  /*0e00*/  STS [R41], R34 ;  /* 0x0000002229007388 */ /* 0x000fe80000000800 */
[----:B------:R-:W-:Y:S04]  /*0e10*/  STS [R41+0x410], R35 ;  /* 0x0004102329007388 */ /* 0x000fe80000000800 */
[----:B------:R-:W-:Y:S04]  /*0e20*/  STS [R41+0x820], R36 ;  /* 0x0008202429007388 */ /* 0x000fe80000000800 */
[----:B------:R-:W-:Y:S01]  /*0e30*/  STS [R41+0xc30], R37 ;  /* 0x000c302529007388 */ /* 0x000fe20000000800 */
[----:B------:R-:W-:-:S04]  /*0e40*/  LOP3.LUT R40, R40, UR4, RZ, 0xfc, !PT ;  /* 0x0000000428287c12 */ /* 0x000fc8000f8efcff */
[C---:B------:R-:W-:Y:S01]  /*0e50*/  ISETP.GE.AND P5, PT, R40.reuse, 0x7e9, PT ;  /* 0x000007e92800780c */ /* 0x040fe20003fa6270 */
[----:B------:R-:W-:Y:S02]  /*0e60*/  IMAD R21, R40, 0x400, R39 ;  /* 0x0000040028157824 */ /* 0x000fe400078e0227 */
[----:B------:R-:W-:Y:S02]  /*0e70*/  IMAD.SHL.U32 R12, R12, 0x10, RZ ;  /* 0x000000100c0c7824 */ /* 0x000fe400078e00ff */
[----:B-1----:R-:W-:Y:S01]  /*0e80*/  IMAD.WIDE R20, R21, 0x4, R2 ;  /* 0x0000000415147825 */ /* 0x002fe200078e0202 */
[----:B------:R-:W-:Y:S02]  /*0e90*/  BAR.SYNC.DEFER_BLOCKING 0x0 ;  /* 0x0000000000007b1d */ /* 0x000fe40000010000 */
[----:B------:R-:W-:-:S05]  /*0ea0*/  LOP3.LUT R45, R12, 0xff0, RZ, 0xc0, !PT ;  /* 0x00000ff00c2d7812 */ /* 0x000fca00078ec0ff */
[----:B0-----:R4:W-:Y:S02]  /*0eb0*/  @!P5 STG.E.128 desc[UR8][R20.64], R16 ;  /* 0x000000101400d986 */ /* 0x0019e4000c101d08 */
[----:B----4-:R-:W-:Y:S02]  /*0ec0*/  LOP3.LUT R16, R14, 0xf0, RZ, 0xc0, !PT ;  /* 0x000000f00e107812 */ /* 0x010fe400078ec0ff */
[----:B------:R-:W0:Y:S01]  /*0ed0*/  LDS.128 R12, [R13] ;  /* 0x000000000d0c7984 */ /* 0x000e220000000c00 */
[C---:B------:R-:W-:Y:S02]  /*0ee0*/  LOP3.LUT R43, R40.reuse, 0x4, RZ, 0xfc, !PT ;  /* 0x00000004282b7812 */ /* 0x040fe400078efcff */
[C---:B------:R-:W-:Y:S02]  /*0ef0*/  LOP3.LUT R44, R40.reuse, 0x8, RZ, 0xfc, !PT ;  /* 0x00000008282c7812 */ /* 0x040fe400078efcff */
[C---:B------:R-:W-:Y:S02]  /*0f00*/  ISETP.GE.AND P6, PT, R43.reuse, 0x7e9, PT ;  /* 0x000007e92b00780c */ /* 0x040fe40003fc6270 */
[----:B------:R-:W-:Y:S01]  /*0f10*/  LOP3.LUT R42, R40, 0xc, RZ, 0xfc, !PT ;  /* 0x0000000c282a7812 */ /* 0x000fe200078efcff */
[----:B------:R-:W-:Y:S01]  /*0f20*/  IMAD R43, R43, 0x400, R39 ;  /* 0x000004002b2b7824 */ /* 0x000fe200078e0227 */
[----:B------:R-:W-:-:S02]  /*0f30*/  ISETP.GE.AND P4, PT, R44, 0x7e9, PT ;  /* 0x000007e92c00780c */ /* 0x000fc40003f86270 */
[----:B------:R-:W-:Y:S01]  /*0f40*/  ISETP.GE.AND P1, PT, R42, 0x7e9, PT ;  /* 0x000007e92a00780c */ /* 0x000fe20003f26270 */
[----:B------:R-:W-:Y:S02]  /*0f50*/  IMAD.IADD R40, R45, 0x1, R16 ;  /* 0x000000012d287824 */ /* 0x000fe400078e0210 */
[--C-:B------:R-:W-:Y:S02]  /*0f60*/  IMAD R19, R44, 0x400, R39.reuse ;  /* 0x000004002c137824 */ /* 0x100fe400078e0227 */
[----:B------:R-:W-:Y:S02]  /*0f70*/  IMAD R39, R42, 0x400, R39 ;  /* 0x000004002a277824 */ /* 0x000fe400078e0227 */
[----:B------:R-:W-:-:S04]  /*0f80*/  IMAD.WIDE R16, R43, 0x4, R2 ;  /* 0x000000042b107825 */ /* 0x000fc800078e0202 */
[--C-:B------:R-:W-:Y:S01]  /*0f90*/  IMAD.WIDE R18, R19, 0x4, R2.reuse ;  /* 0x0000000413127825 */ /* 0x100fe200078e0202 */
[----:B--2---:R1:W-:Y:S01]  /*0fa0*/  @!P6 STG.E.128 desc[UR8][R16.64], R4 ;  /* 0x000000041000e986 */ /* 0x0043e2000c101d08 */
[----:B------:R-:W-:Y:S02]  /*0fb0*/  FSETP.GTU.AND P6, PT, R31, RZ, PT ;  /* 0x000000ff1f00720b */ /* 0x000fe40003fcc000 */
[----:B------:R-:W-:Y:S01]  /*0fc0*/  IMAD.WIDE R2, R39, 0x4, R2 ;  /* 0x0000000427027825 */ /* 0x000fe200078e0202 */
[----:B---3--:R2:W-:Y:S01]  /*0fd0*/  @!P4 STG.E.128 desc[UR8][R18.64], R8 ;  /* 0x000000081200c986 */ /* 0x0085e2000c101d08 */
[----:B------:R-:W-:Y:S02]  /*0fe0*/  SEL R21, RZ, 0x1, P6 ;  /* 0x00000001ff157807 */ /* 0x000fe40003000000 */
[----:B------:R-:W-:Y:S02]  /*0ff0*/  FSETP.GTU.AND P6, PT, R23, RZ, PT ;  /* 0x000000ff1700720b */ /* 0x000fe40003fcc000 */
[----:B------:R-:W-:Y:S01]  /*1000*/  FSETP.GTU.AND P3, PT, R28, RZ, PT ;  /* 0x000000ff1c00720b */ /* 0x000fe20003f6c000 */
[----:B0-----:R0:W-:Y:S01]  /*1010*/  @!P1 STG.E.128 desc[UR8][R2.64], R12 ;  /* 0x0000000c02009986 */ /* 0x0011e2000c101d08 */
[----:B-1----:R-:W-:Y:S01]  /*1020*/  SEL R7, RZ, 0x1, P6 ;  /* 0x00000001ff077807 */ /* 0x002fe20003000000 */
[----:B------:R-:W-:Y:S01]  /*1030*/  BAR.SYNC.DEFER_BLOCKING 0x0 ;  /* 0x0000000000007b1d */ /* 0x000fe20000010000 */
[----:B------:R-:W-:-:S02]  /*1040*/  FSETP.GTU.AND P6, PT, R26, RZ, PT ;  /* 0x000000ff1a00720b */ /* 0x000fc40003fcc000 */
[----:B------:R-:W-:Y:S02]  /*1050*/  FSETP.GTU.AND P5, PT, R33, RZ, PT ;  /* 0x000000ff2100720b */ /* 0x000fe40003fac000 */
[----:B------:R-:W-:Y:S02]  /*1060*/  FSETP.GTU.AND P4, PT, R27, RZ, PT ;  /* 0x000000ff1b00720b */ /* 0x000fe40003f8c000 */
[----:B------:R-:W-:Y:S02]  /*1070*/  SEL R6, RZ, 0x1fffe, P6 ;  /* 0x0001fffeff067807 */ /* 0x000fe40003000000 */
[----:B------:R-:W-:Y:S02]  /*1080*/  SEL R17, RZ, 0x1, P6 ;  /* 0x00000001ff117807 */ /* 0x000fe40003000000 */
[----:B--2---:R-:W-:Y:S02]  /*1090*/  SEL R19, RZ, 0x1, P3 ;  /* 0x00000001ff137807 */ /* 0x004fe40001800000 */
[----:B------:R-:W-:-:S02]  /*10a0*/  FSETP.GTU.AND P6, PT, R30, RZ, PT ;  /* 0x000000ff1e00720b */ /* 0x000fc40003fcc000 */
[----:B------:R-:W-:Y:S02]  /*10b0*/  FSETP.GTU.AND P3, PT, R32, RZ, PT ;  /* 0x000000ff2000720b */ /* 0x000fe40003f6c000 */
[----:B------:R-:W-:Y:S02]  /*10c0*/  SEL R20, RZ, 0x1, P5 ;  /* 0x00000001ff147807 */ /* 0x000fe40002800000 */
[----:B------:R-:W-:Y:S02]  /*10d0*/  FSETP.GTU.AND P5, PT, R29, RZ, PT ;  /* 0x000000ff1d00720b */ /* 0x000fe40003fac000 */
[----:B------:R-:W-:Y:S02]  /*10e0*/  SEL R23, RZ, 0x1, P4 ;  /* 0x00000001ff177807 */ /* 0x000fe40002000000 */
[----:B------:R-:W-:Y:S02]  /*10f0*/  FSETP.GTU.AND P2, PT, R38, RZ, PT ;  /* 0x000000ff2600720b */ /* 0x000fe40003f4c000 */
[----:B------:R-:W-:-:S02]  /*1100*/  FSETP.GTU.AND P4, PT, R24, RZ, PT ;  /* 0x000000ff1800720b */ /* 0x000fc40003f8c000 */
[----:B------:R-:W-:Y:S02]  /*1110*/  SEL R4, RZ, 0x1fffe, P6 ;  /* 0x0001fffeff047807 */ /* 0x000fe40003000000 */
[----:B------:R-:W-:Y:S02]  /*1120*/  SEL R5, RZ, 0x1fffe, P3 ;  /* 0x0001fffeff057807 */ /* 0x000fe40001800000 */
[----:B------:R-:W-:Y:S01]  /*1130*/  SEL R27, RZ, 0x1, P5 ;  /* 0x00000001ff1b7807 */ /* 0x000fe20002800000 */
[----:B------:R-:W-:Y:S01]  /*1140*/  IMAD.IADD R6, R23, 0x1, R6 ;  /* 0x0000000117067824 */ /* 0x000fe200078e0206 */
[----:B------:R-:W-:Y:S01]  /*1150*/  FSETP.GTU.AND P5, PT, R25, RZ, PT ;  /* 0x000000ff1900720b */ /* 0x000fe20003fac000 */
[----:B------:R-:W-:Y:S01]  /*1160*/  IMAD.IADD R4, R21, 0x1, R4 ;  /* 0x0000000115047824 */ /* 0x000fe200078e0204 */
[----:B------:R-:W-:Y:S01]  /*1170*/  SEL R9, RZ, 0x1, P4 ;  /* 0x00000001ff097807 */ /* 0x000fe20002000000 */
[----:B------:R-:W-:Y:S01]  /*1180*/  IMAD.IADD R5, R20, 0x1, R5 ;  /* 0x0000000114057824 */ /* 0x000fe200078e0205 */
[----:B------:R-:W-:-:S02]  /*1190*/  SEL R11, RZ, 0x1, P2 ;  /* 0x00000001ff0b7807 */ /* 0x000fc40001000000 */
[----:B------:R-:W-:Y:S02]  /*11a0*/  SEL R25, RZ, 0x1, P6 ;  /* 0x00000001ff197807 */ /* 0x000fe40003000000 */
[----:B------:R-:W-:Y:S02]  /*11b0*/  FSETP.GTU.AND P4, PT, R34, RZ, PT ;  /* 0x000000ff2200720b */ /* 0x000fe40003f8c000 */
[----:B------:R-:W-:Y:S02]  /*11c0*/  FSETP.GTU.AND P2, PT, R36, RZ, PT ;  /* 0x000000ff2400720b */ /* 0x000fe40003f4c000 */
[----:B------:R-:W-:Y:S02]  /*11d0*/  FSETP.GTU.AND P6, PT, R35, RZ, PT ;  /* 0x000000ff2300720b */ /* 0x000fe40003fcc000 */
[----:B------:R-:W-:Y:S01]  /*11e0*/  FSETP.GTU.AND P1, PT, R37, RZ, PT ;  /* 0x000000ff2500720b */ /* 0x000fe20003f2c000 */
[----:B------:R1:W-:Y:S01]  /*11f0*/  STS.U8 [R22+UR5], R11 ;  /* 0x0000000b16007988 */ /* 0x0003e20008000005 */
[----:B0-----:R-:W-:-:S02]  /*1200*/  SEL R13, RZ, 0x1, P5 ;  /* 0x00000001ff0d7807 */ /* 0x001fc40002800000 */
[----:B------:R-:W-:Y:S01]  /*1210*/  SEL R15, RZ, 0x1, P3 ;  /* 0x00000001ff0f7807 */ /* 0x000fe20001800000 */
[----:B------:R0:W-:Y:S01]  /*1220*/  STS.U8 [R22+UR5+0x110], R9 ;  /* 0x0001100916007988 */ /* 0x0001e20008000005 */
[----:B------:R-:W-:Y:S02]  /*1230*/  SEL R21, RZ, 0x1, P4 ;  /* 0x00000001ff157807 */ /* 0x000fe40002000000 */
[----:B------:R-:W-:Y:S01]  /*1240*/  SEL R3, RZ, 0x1, P6 ;  /* 0x00000001ff037807 */ /* 0x000fe20003000000 */
[----:B------:R2:W-:Y:S01]  /*1250*/  STS.U8 [R22+UR5+0x220], R17 ;  /* 0x0002201116007988 */ /* 0x0005e20008000005 */
[----:B------:R-:W-:Y:S02]  /*1260*/  LOP3.LUT R5, R5, 0x1, RZ, 0xc0, !PT ;  /* 0x0000000105057812 */ /* 0x000fe400078ec0ff */
[----:B-1----:R-:W-:Y:S01]  /*1270*/  LOP3.LUT R11, R4, 0x1, RZ, 0xc0, !PT ;  /* 0x00000001040b7812 */ /* 0x002fe200078ec0ff */
[----:B------:R1:W-:Y:S01]  /*1280*/  STS.U8 [R22+UR5+0x550], R7 ;  /* 0x0005500716007988 */ /* 0x0003e20008000005 */
[----:B0-----:R-:W-:-:S02]  /*1290*/  LOP3.LUT R9, R6, 0x1, RZ, 0xc0, !PT ;  /* 0x0000000106097812 */ /* 0x001fc400078ec0ff */
[----:B--2---:R-:W-:Y:S02]  /*12a0*/  SEL R17, RZ, 0x1, P1 ;  /* 0x00000001ff117807 */ /* 0x004fe40000800000 */
[----:B-1----:R-:W-:Y:S01]  /*12b0*/  SEL R7, RZ, 0x1, P2 ;  /* 0x00000001ff077807 */ /* 0x002fe20001000000 */
[----:B------:R-:W-:Y:S04]  /*12c0*/  STS.U8 [R22+UR5+0x440], R19 ;  /* 0x0004401316007988 */ /* 0x000fe80008000005 */
        /* <DEDUP_REMOVED lines=10> */
[----:B------:R-:W-:Y:S01]  /*1370*/  STS.U8 [R22+UR5+0xff0], R17 ;  /* 0x000ff01116007988 */ /* 0x000fe20008000005 */
[----:B------:R-:W-:Y:S06]  /*1380*/  BAR.SYNC.DEFER_BLOCKING 0x0 ;  /* 0x0000000000007b1d */ /* 0x000fec0000010000 */
[----:B------:R-:W0:Y:S01]  /*1390*/  LDS.128 R40, [R40+UR5] ;  /* 0x0000000528287984 */ /* 0x000e220008000c00 */
[----:B------:R-:W-:Y:S01]  /*13a0*/  ULDC.64 UR4, c[0x0][0x240] ;  /* 0x0000900000047ab9 */ /* 0x000fe20000000a00 */
[----:B0-----:R-:W-:-:S02]  /*13b0*/  PRMT R3, R40, 0x7772, RZ ;  /* 0x0000777228037816 */ /* 0x001fc400000000ff */
[----:B------:R-:W-:Y:S02]  /*13c0*/  PRMT R4, R40, 0x7771, RZ ;  /* 0x0000777128047816 */ /* 0x000fe400000000ff */
[C---:B------:R-:W-:Y:S02]  /*13d0*/  PRMT R6, R41.reuse, 0x7772, RZ ;  /* 0x0000777229067816 */ /* 0x040fe400000000ff */
[----:B------:R-:W-:Y:S02]  /*13e0*/  PRMT R3, R4, 0x5410, R3 ;  /* 0x0000541004037816 */ /* 0x000fe40000000003 */
[----:B------:R-:W-:Y:S02]  /*13f0*/  PRMT R7, R41, 0x7771, RZ ;  /* 0x0000777129077816 */ /* 0x000fe400000000ff */
[----:B------:R-:W-:Y:S02]  /*1400*/  PRMT R2, R40, 0x7770, RZ ;  /* 0x0000777028027816 */ /* 0x000fe400000000ff */
[----:B------:R-:W-:-:S02]  /*1410*/  PRMT R8, R42, 0x7772, RZ ;  /* 0x000077722a087816 */ /* 0x000fc400000000ff */
[----:B------:R-:W-:Y:S02]  /*1420*/  PRMT R9, R42, 0x7771, RZ ;  /* 0x000077712a097816 */ /* 0x000fe400000000ff */
[C---:B------:R-:W-:Y:S02]  /*1430*/  PRMT R11, R43.reuse, 0x7772, RZ ;  /* 0x000077722b0b7816 */ /* 0x040fe400000000ff */
[----:B------:R-:W-:Y:S02]  /*1440*/  PRMT R12, R43, 0x7771, RZ ;  /* 0x000077712b0c7816 */ /* 0x000fe400000000ff */
[----:B------:R-:W-:Y:S02]  /*1450*/  LOP3.LUT R3, R3, 0x10001, RZ, 0xc0, !PT ;  /* 0x0001000103037812 */ /* 0x000fe400078ec0ff */
[----:B------:R-:W-:Y:S02]  /*1460*/  PRMT R6, R7, 0x5410, R6 ;  /* 0x0000541007067816 */ /* 0x000fe40000000006 */
[----:B------:R-:W-:-:S02]  /*1470*/  LOP3.LUT R13, R2, 0x1, RZ, 0xc0, !PT ;  /* 0x00000001020d7812 */ /* 0x000fc400078ec0ff */
[----:B------:R-:W-:Y:S02]  /*1480*/  PRMT R8, R9, 0x5410, R8 ;  /* 0x0000541009087816 */ /* 0x000fe40000000008 */
[----:B------:R-:W-:Y:S02]  /*1490*/  PRMT R11, R12, 0x5410, R11 ;  /* 0x000054100c0b7816 */ /* 0x000fe4000000000b */
[----:B------:R-:W-:Y:S02]  /*14a0*/  LOP3.LUT R2, R3, 0xffff, RZ, 0xc0, !PT ;  /* 0x0000ffff03027812 */ /* 0x000fe400078ec0ff */
[----:B------:R-:W-:Y:S02]  /*14b0*/  SHF.R.U32.HI R14, RZ, 0x18, R40 ;  /* 0x00000018ff0e7819 */ /* 0x000fe40000011628 */
[----:B------:R-:W-:Y:S02]  /*14c0*/  PRMT R4, R41, 0x7770, RZ ;  /* 0x0000777029047816 */ /* 0x000fe400000000ff */
[----:B------:R-:W-:-:S02]  /*14d0*/  PRMT R5, R42, 0x7770, RZ ;  /* 0x000077702a057816 */ /* 0x000fc400000000ff */
[----:B------:R-:W-:Y:S02]  /*14e0*/  LOP3.LUT R6, R6, 0x10001, RZ, 0xc0, !PT ;  /* 0x0001000106067812 */ /* 0x000fe400078ec0ff */
[----:B------:R-:W-:Y:S02]  /*14f0*/  PRMT R10, R43, 0x7770, RZ ;  /* 0x000077702b0a7816 */ /* 0x000fe400000000ff */
[----:B------:R-:W-:Y:S02]  /*1500*/  LOP3.LUT R8, R8, 0x10001, RZ, 0xc0, !PT ;  /* 0x0001000108087812 */ /* 0x000fe400078ec0ff */
[----:B------:R-:W-:Y:S02]  /*1510*/  LOP3.LUT R11, R11, 0x10001, RZ, 0xc0, !PT ;  /* 0x000100010b0b7812 */ /* 0x000fe400078ec0ff */
[----:B------:R-:W-:Y:S02]  /*1520*/  PRMT R12, R13, 0x3340, R2 ;  /* 0x000033400d0c7816 */ /* 0x000fe40000000002 */
[----:B------:R-:W-:-:S02]  /*1530*/  SGXT.U32 R7, R14, 0x1 ;  /* 0x000000010e07781a */ /* 0x000fc40000000000 */
[----:B------:R-:W-:Y:S02]  /*1540*/  PRMT R2, R3, 0x7732, RZ ;  /* 0x0000773203027816 */ /* 0x000fe400000000ff */
[----:B------:R-:W-:Y:S02]  /*1550*/  LOP3.LUT R4, R4, 0x1, RZ, 0xc0, !PT ;  /* 0x0000000104047812 */ /* 0x000fe400078ec0ff */
[----:B------:R-:W-:Y:S02]  /*1560*/  LOP3.LUT R14, R5, 0x1, RZ, 0xc0, !PT ;  /* 0x00000001050e7812 */ /* 0x000fe400078ec0ff */
[----:B------:R-:W-:Y:S02]  /*1570*/  LOP3.LUT R3, R6, 0xffff, RZ, 0xc0, !PT ;  /* 0x0000ffff06037812 */ /* 0x000fe400078ec0ff */
[----:B------:R-:W-:Y:S02]  /*1580*/  LOP3.LUT R10, R10, 0x1, RZ, 0xc0, !PT ;  /* 0x000000010a0a7812 */ /* 0x000fe400078ec0ff */
[----:B------:R-:W-:-:S02]  /*1590*/  LOP3.LUT R5, R8, 0xffff, RZ, 0xc0, !PT ;  /* 0x0000ffff08057812 */ /* 0x000fc400078ec0ff */
[----:B------:R-:W-:Y:S02]  /*15a0*/  LOP3.LUT R9, R11, 0xffff, RZ, 0xc0, !PT ;  /* 0x0000ffff0b097812 */ /* 0x000fe400078ec0ff */
[----:B------:R-:W-:Y:S02]  /*15b0*/  SHF.R.U32.HI R41, RZ, 0x18, R41 ;  /* 0x00000018ff297819 */ /* 0x000fe40000011629 */
[----:B------:R-:W-:Y:S02]  /*15c0*/  SHF.R.U32.HI R42, RZ, 0x18, R42 ;  /* 0x00000018ff2a7819 */ /* 0x000fe4000001162a */
[----:B------:R-:W-:Y:S02]  /*15d0*/  SHF.R.U32.HI R43, RZ, 0x18, R43 ;  /* 0x00000018ff2b7819 */ /* 0x000fe4000001162b */
[----:B------:R-:W-:Y:S02]  /*15e0*/  PRMT R13, R4, 0x3340, R3 ;  /* 0x00003340040d7816 */ /* 0x000fe40000000003 */
[----:B------:R-:W-:-:S02]  /*15f0*/  PRMT R14, R14, 0x3340, R5 ;  /* 0x000033400e0e7816 */ /* 0x000fc40000000005 */
[----:B------:R-:W-:Y:S02]  /*1600*/  PRMT R15, R10, 0x3340, R9 ;  /* 0x000033400a0f7816 */ /* 0x000fe40000000009 */
[----:B------:R-:W-:Y:S02]  /*1610*/  PRMT R3, R6, 0x7732, RZ ;  /* 0x0000773206037816 */ /* 0x000fe400000000ff */
[----:B------:R-:W-:Y:S02]  /*1620*/  PRMT R7, R2, 0x3340, R7 ;  /* 0x0000334002077816 */ /* 0x000fe40000000007 */
[----:B------:R-:W-:Y:S02]  /*1630*/  SGXT.U32 R4, R41, 0x1 ;  /* 0x000000012904781a */ /* 0x000fe40000000000 */
[----:B------:R-:W-:Y:S02]  /*1640*/  SGXT.U32 R10, R42, 0x1 ;  /* 0x000000012a0a781a */ /* 0x000fe40000000000 */
[----:B------:R-:W-:-:S02]  /*1650*/  PRMT R5, R8, 0x7732, RZ ;  /* 0x0000773208057816 */ /* 0x000fc400000000ff */
[----:B------:R-:W-:Y:S02]  /*1660*/  PRMT R6, R11, 0x7732, RZ ;  /* 0x000077320b067816 */ /* 0x000fe400000000ff */
[----:B------:R-:W-:Y:S02]  /*1670*/  SGXT.U32 R9, R43, 0x1 ;  /* 0x000000012b09781a */ /* 0x000fe40000000000 */
[----:B------:R-:W-:Y:S02]  /*1680*/  IADD3 R2, P1, R0, UR4, RZ ;  /* 0x0000000400027c10 */ /* 0x000fe4000ff3e0ff */
[----:B------:R-:W-:Y:S02]  /*1690*/  PRMT R4, R3, 0x3340, R4 ;  /* 0x0000334003047816 */ /* 0x000fe40000000004 */
[----:B------:R-:W-:Y:S02]  /*16a0*/  PRMT R5, R5, 0x3340, R10 ;  /* 0x0000334005057816 */ /* 0x000fe4000000000a */
[----:B------:R-:W-:-:S02]  /*16b0*/  PRMT R6, R6, 0x3340, R9 ;  /* 0x0000334006067816 */ /* 0x000fc40000000009 */
[----:B------:R-:W-:Y:S02]  /*16c0*/  LEA.HI.X.SX32 R3, R0, UR5, 0x1, P1 ;  /* 0x0000000500037c11 */ /* 0x000fe400088f0eff */
[----:B------:R-:W-:Y:S02]  /*16d0*/  PRMT R12, R12, 0x5410, R7 ;  /* 0x000054100c0c7816 */ /* 0x000fe40000000007 */
[----:B------:R-:W-:Y:S02]  /*16e0*/  PRMT R13, R13, 0x5410, R4 ;  /* 0x000054100d0d7816 */ /* 0x000fe40000000004 */
[----:B------:R-:W-:Y:S02]  /*16f0*/  PRMT R14, R14, 0x5410, R5 ;  /* 0x000054100e0e7816 */ /* 0x000fe40000000005 */
[----:B------:R-:W-:Y:S01]  /*1700*/  PRMT R15, R15, 0x5410, R6 ;  /* 0x000054100f0f7816 */ /* 0x000fe20000000006 */
[----:B------:R-:W-:Y:S06]  /*1710*/  @P0 EXIT ;  /* 0x000000000000094d */ /* 0x000fec0003800000 */
[----:B------:R-:W-:Y:S01]  /*1720*/  STG.E.128 desc[UR8][R2.64], R12 ;  /* 0x0000000c02007986 */ /* 0x000fe2000c101d08 */
[----:B------:R-:W-:Y:S05]  /*1730*/  EXIT ;  /* 0x000000000000794d */ /* 0x000fea0003800000 */
.L_x_0:
[----:B------:R-:W-:-:S00]  /*1740*/  BRA `(.L_x_0) ;  /* 0xfffffffc00fc7947 */ /* 0x000fc0000383ffff */
[----:B------:R-:W-:-:S00]  /*1750*/  NOP ;  /* 0x0000000000007918 */ /* 0x000fc00000000000 */
        /* <DEDUP_REMOVED lines=10> */
.L_x_1:


//--------------------- .nv.global.init           --------------------------
	.section	.nv.global.init,"aw",@progbits
.nv.global.init:
	.type		_$_str,@object
	.size		_$_str,(_$_str_$_2 - _$_str)
_$_str:
        /*0000*/ 	.byte	0x5f, 0x5f, 0x43, 0x55, 0x44, 0x41, 0x5f, 0x46, 0x54, 0x5a, 0x00
	.type		_$_str_$_2,@object
	.size		_$_str_$_2,(.L_1 - _$_str_$_2)
_$_str_$_2:
        /*000b*/ 	.byte	0x5f, 0x5f, 0x43, 0x55, 0x44, 0x41, 0x5f, 0x50, 0x52, 0x45, 0x43, 0x5f, 0x53, 0x51, 0x52, 0x54
        /*001b*/ 	.byte	0x00
.L_1:


//--------------------- .nv.shared.triton_poi_fused__native_batch_norm_legit_no_training_relu_threshold_backward_view_6 --------------------------
	.section	.nv.shared.triton_poi_fused__native_batch_norm_legit_no_training_relu_threshold_backward_view_6,"aw",@nobits
	.sectionflags	@""
	.align	16
	.zero		1024


//--------------------- .nv.constant0.triton_poi_fused__native_batch_norm_legit_no_training_relu_threshold_backward_view_6 --------------------------
	.section	.nv.constant0.triton_poi_fused__native_batch_norm_legit_no_training_relu_threshold_backward_view_6,"a",@progbits
	.sectionflags	@""
	.align	4
.nv.constant0.triton_poi_fused__native_batch_norm_legit_no_training_relu_threshold_backward_view_6:
	.zero		592
